//
// Generated by NVIDIA NVVM Compiler
//
// Compiler Build ID: CL-36424714
// Cuda compilation tools, release 13.0, V13.0.88
// Based on NVVM 20.0.0
//

.version 9.0
.target sm_100
.address_size 64

	// .globl	_Z23computePositionParalleliPfS_14cudaPitchedPtrPiS1_

.visible .entry _Z23computePositionParalleliPfS_14cudaPitchedPtrPiS1_(
	.param .u32 _Z23computePositionParalleliPfS_14cudaPitchedPtrPiS1__param_0,
	.param .u64 .ptr .align 1 _Z23computePositionParalleliPfS_14cudaPitchedPtrPiS1__param_1,
	.param .u64 .ptr .align 1 _Z23computePositionParalleliPfS_14cudaPitchedPtrPiS1__param_2,
	.param .align 8 .b8 _Z23computePositionParalleliPfS_14cudaPitchedPtrPiS1__param_3[32],
	.param .u64 .ptr .align 1 _Z23computePositionParalleliPfS_14cudaPitchedPtrPiS1__param_4,
	.param .u64 .ptr .align 1 _Z23computePositionParalleliPfS_14cudaPitchedPtrPiS1__param_5
)
{
	.reg .pred 	%p<7>;
	.reg .b32 	%r<16>;
	.reg .b32 	%f<22>;
	.reg .b64 	%rd<27>;
	.reg .b64 	%fd<16>;

	ld.param.u64 	%rd13, [_Z23computePositionParalleliPfS_14cudaPitchedPtrPiS1__param_3+24];
	ld.param.u64 	%rd11, [_Z23computePositionParalleliPfS_14cudaPitchedPtrPiS1__param_3+8];
	ld.param.u64 	%rd10, [_Z23computePositionParalleliPfS_14cudaPitchedPtrPiS1__param_3];
	ld.param.u32 	%r7, [_Z23computePositionParalleliPfS_14cudaPitchedPtrPiS1__param_0];
	ld.param.u64 	%rd8, [_Z23computePositionParalleliPfS_14cudaPitchedPtrPiS1__param_1];
	ld.param.u64 	%rd9, [_Z23computePositionParalleliPfS_14cudaPitchedPtrPiS1__param_2];
	ld.param.u64 	%rd14, [_Z23computePositionParalleliPfS_14cudaPitchedPtrPiS1__param_4];
	ld.param.u64 	%rd15, [_Z23computePositionParalleliPfS_14cudaPitchedPtrPiS1__param_5];
	mov.u32 	%r8, %ctaid.x;
	mov.u32 	%r1, %ntid.x;
	mov.u32 	%r9, %tid.x;
	mad.lo.s32 	%r15, %r8, %r1, %r9;
	setp.ge.s32 	%p1, %r15, %r7;
	@%p1 bra 	$L__BB0_9;
	mov.u32 	%r10, %nctaid.x;
	mul.lo.s32 	%r3, %r1, %r10;
	cvta.to.global.u64 	%rd1, %rd14;
	cvta.to.global.u64 	%rd2, %rd8;
	cvta.to.global.u64 	%rd3, %rd9;
	cvta.to.global.u64 	%rd4, %rd15;
$L__BB0_2:
	cvt.s64.s32 	%rd5, %r15;
	mul.wide.s32 	%rd16, %r15, 4;
	add.s64 	%rd6, %rd1, %rd16;
	ld.global.s32 	%rd17, [%rd6];
	mad.lo.s64 	%rd18, %rd13, %rd5, %rd17;
	cvta.to.global.u64 	%rd19, %rd10;
	mad.lo.s64 	%rd7, %rd18, %rd11, %rd19;
	ld.global.f32 	%f1, [%rd7];
	setp.eq.f32 	%p2, %f1, 0fBF800000;
	@%p2 bra 	$L__BB0_8;
	ld.global.f32 	%f2, [%rd7+4];
	setp.eq.f32 	%p3, %f2, 0fBF800000;
	@%p3 bra 	$L__BB0_8;
	shl.b64 	%rd20, %rd5, 2;
	add.s64 	%rd21, %rd2, %rd20;
	ld.global.f32 	%f3, [%rd21];
	sub.f32 	%f4, %f1, %f3;
	cvt.f64.f32 	%fd1, %f4;
	add.s64 	%rd22, %rd3, %rd20;
	ld.global.f32 	%f5, [%rd22];
	sub.f32 	%f6, %f2, %f5;
	cvt.f64.f32 	%fd2, %f6;
	mul.f64 	%fd3, %fd2, %fd2;
	fma.rn.f64 	%fd4, %fd1, %fd1, %fd3;
	cvt.rn.f32.f64 	%f7, %fd4;
	sqrt.rn.f32 	%f8, %f7;
	cvt.f64.f32 	%fd5, %f8;
	cvt.f64.f32 	%fd6, %f3;
	div.rn.f64 	%fd7, %fd1, %fd5;
	add.f64 	%fd8, %fd7, %fd6;
	cvt.rn.f32.f64 	%f9, %fd8;
	cvt.rni.s64.f32 	%rd23, %f9;
	cvt.rn.f32.s64 	%f10, %rd23;
	st.global.f32 	[%rd21], %f10;
	ld.global.f32 	%f11, [%rd22];
	cvt.f64.f32 	%fd9, %f11;
	div.rn.f64 	%fd10, %fd2, %fd5;
	add.f64 	%fd11, %fd10, %fd9;
	cvt.rn.f32.f64 	%f12, %fd11;
	cvt.rni.s64.f32 	%rd24, %f12;
	cvt.rn.f32.s64 	%f13, %rd24;
	st.global.f32 	[%rd22], %f13;
	ld.global.f32 	%f14, [%rd7];
	ld.global.f32 	%f15, [%rd21];
	sub.f32 	%f16, %f14, %f15;
	cvt.f64.f32 	%fd12, %f16;
	ld.global.f32 	%f17, [%rd7+4];
	sub.f32 	%f18, %f17, %f13;
	cvt.f64.f32 	%fd13, %f18;
	mul.f64 	%fd14, %fd13, %fd13;
	fma.rn.f64 	%fd15, %fd12, %fd12, %fd14;
	cvt.rn.f32.f64 	%f19, %fd15;
	sqrt.rn.f32 	%f20, %f19;
	ld.global.f32 	%f21, [%rd7+8];
	setp.geu.f32 	%p4, %f20, %f21;
	@%p4 bra 	$L__BB0_8;
	ld.global.u32 	%r11, [%rd6];
	add.s32 	%r5, %r11, 1;
	add.s64 	%rd26, %rd4, %rd20;
	ld.global.u32 	%r12, [%rd26];
	setp.ne.s32 	%p5, %r5, %r12;
	@%p5 bra 	$L__BB0_7;
	mov.b32 	%r13, 0;
	st.global.u32 	[%rd6], %r13;
	bra.uni 	$L__BB0_8;
$L__BB0_7:
	st.global.u32 	[%rd6], %r5;
$L__BB0_8:
	cvt.u32.u64 	%r14, %rd5;
	add.s32 	%r15, %r14, %r3;
	setp.lt.s32 	%p6, %r15, %r7;
	@%p6 bra 	$L__BB0_2;
$L__BB0_9:
	ret;

}


// ===== COMPILED SASS (sm_100) =====

	.target	sm_100

	.elftype	@"ET_EXEC"


//--------------------- .note.nv.tkinfo           --------------------------
	.section	.note.nv.tkinfo,"",@"SHT_NOTE"
	.sectionflags	@"SHF_NOTE_NV_TKINFO"
	.tkinfo
        /*0018*/ 	.word	0x00000002
        /*0030*/ 	.string	""
        /*0030*/ 	.string	"ptxas"
        /*0030*/ 	.string	"Cuda compilation tools, release 13.0, V13.0.88"
        /*0030*/ 	.string	"Build cuda_13.0.r13.0/compiler.36424714_0"
        /*0030*/ 	.string	"-arch sm_100 -m 64 "



//--------------------- .note.nv.cuinfo           --------------------------
	.section	.note.nv.cuinfo,"",@"SHT_NOTE"
	.sectionflags	@"SHF_NOTE_NV_CUINFO"
        /*0018*/ 	.short	0x0002
        /*001a*/ 	.short	0x0064
        /*001c*/ 	.short	0x0082
	.zero		2


//--------------------- .nv.info                  --------------------------
	.section	.nv.info,"",@"SHT_CUDA_INFO"
	.align	4


	//----- nvinfo : EIATTR_REGCOUNT
	.align		4
        /*0000*/ 	.byte	0x04, 0x2f
        /*0002*/ 	.short	(.L_1 - .L_0)
	.align		4
.L_0:
        /*0004*/ 	.word	index@(_Z23computePositionParalleliPfS_14cudaPitchedPtrPiS1_)
        /*0008*/ 	.word	0x0000002d


	//----- nvinfo : EIATTR_FRAME_SIZE
	.align		4
.L_1:
        /*000c*/ 	.byte	0x04, 0x11
        /*000e*/ 	.short	(.L_3 - .L_2)
	.align		4
.L_2:
        /*0010*/ 	.word	index@($__internal_1_$__cuda_sm20_sqrt_rn_f32_slowpath)
        /*0014*/ 	.word	0x00000000


	//----- nvinfo : EIATTR_FRAME_SIZE
	.align		4
.L_3:
        /*0018*/ 	.byte	0x04, 0x11
        /*001a*/ 	.short	(.L_5 - .L_4)
	.align		4
.L_4:
        /*001c*/ 	.word	index@($__internal_0_$__cuda_sm20_div_rn_f64_full)
        /*0020*/ 	.word	0x00000000


	//----- nvinfo : EIATTR_FRAME_SIZE
	.align		4
.L_5:
        /*0024*/ 	.byte	0x04, 0x11
        /*0026*/ 	.short	(.L_7 - .L_6)
	.align		4
.L_6:
        /*0028*/ 	.word	index@(_Z23computePositionParalleliPfS_14cudaPitchedPtrPiS1_)
        /*002c*/ 	.word	0x00000000


	//----- nvinfo : EIATTR_MIN_STACK_SIZE
	.align		4
.L_7:
        /*0030*/ 	.byte	0x04, 0x12
        /*0032*/ 	.short	(.L_9 - .L_8)
	.align		4
.L_8:
        /*0034*/ 	.word	index@(_Z23computePositionParalleliPfS_14cudaPitchedPtrPiS1_)
        /*0038*/ 	.word	0x00000000
.L_9:


//--------------------- .nv.compat                --------------------------
	.section	.nv.compat,"",@"SHT_CUDA_COMPAT_INFO"
	.align	4
        /*0000*/ 	.byte	0x02, 0x09, 0x00, 0x00, 0x02, 0x02, 0x01, 0x00, 0x02, 0x05, 0x05, 0x00, 0x03, 0x07, 0x01, 0x01
        /*0010*/ 	.byte	0x02, 0x03, 0x00, 0x00, 0x02, 0x06, 0x01, 0x00, 0x04, 0x0b, 0x08, 0x00, 0x01, 0x00, 0x00, 0x00
        /*0020*/ 	.byte	0x00, 0x00, 0x00, 0x00


//--------------------- .nv.info._Z23computePositionParalleliPfS_14cudaPitchedPtrPiS1_ --------------------------
	.section	.nv.info._Z23computePositionParalleliPfS_14cudaPitchedPtrPiS1_,"",@"SHT_CUDA_INFO"
	.sectionflags	@""
	.align	4


	//----- nvinfo : EIATTR_CUDA_API_VERSION
	.align		4
        /*0000*/ 	.byte	0x04, 0x37
        /*0002*/ 	.short	(.L_11 - .L_10)
.L_10:
        /*0004*/ 	.word	0x00000082


	//----- nvinfo : EIATTR_KPARAM_INFO
	.align		4
.L_11:
        /*0008*/ 	.byte	0x04, 0x17
        /*000a*/ 	.short	(.L_13 - .L_12)
.L_12:
        /*000c*/ 	.word	0x00000000
        /*0010*/ 	.short	0x0005
        /*0012*/ 	.short	0x0040
        /*0014*/ 	.byte	0x00, 0xf5, 0x21, 0x00


	//----- nvinfo : EIATTR_KPARAM_INFO
	.align		4
.L_13:
        /*0018*/ 	.byte	0x04, 0x17
        /*001a*/ 	.short	(.L_15 - .L_14)
.L_14:
        /*001c*/ 	.word	0x00000000
        /*0020*/ 	.short	0x0004
        /*0022*/ 	.short	0x0038
        /*0024*/ 	.byte	0x00, 0xf5, 0x21, 0x00


	//----- nvinfo : EIATTR_KPARAM_INFO
	.align		4
.L_15:
        /*0028*/ 	.byte	0x04, 0x17
        /*002a*/ 	.short	(.L_17 - .L_16)
.L_16:
        /*002c*/ 	.word	0x00000000
        /*0030*/ 	.short	0x0003
        /*0032*/ 	.short	0x0018
        /*0034*/ 	.byte	0x00, 0xf0, 0x81, 0x00


	//----- nvinfo : EIATTR_KPARAM_INFO
	.align		4
.L_17:
        /*0038*/ 	.byte	0x04, 0x17
        /*003a*/ 	.short	(.L_19 - .L_18)
.L_18:
        /*003c*/ 	.word	0x00000000
        /*0040*/ 	.short	0x0002
        /*0042*/ 	.short	0x0010
        /*0044*/ 	.byte	0x00, 0xf5, 0x21, 0x00


	//----- nvinfo : EIATTR_KPARAM_INFO
	.align		4
.L_19:
        /*0048*/ 	.byte	0x04, 0x17
        /*004a*/ 	.short	(.L_21 - .L_20)
.L_20:
        /*004c*/ 	.word	0x00000000
        /*0050*/ 	.short	0x0001
        /*0052*/ 	.short	0x0008
        /*0054*/ 	.byte	0x00, 0xf5, 0x21, 0x00


	//----- nvinfo : EIATTR_KPARAM_INFO
	.align		4
.L_21:
        /*0058*/ 	.byte	0x04, 0x17
        /*005a*/ 	.short	(.L_23 - .L_22)
.L_22:
        /*005c*/ 	.word	0x00000000
        /*0060*/ 	.short	0x0000
        /*0062*/ 	.short	0x0000
        /*0064*/ 	.byte	0x00, 0xf0, 0x11, 0x00


	//----- nvinfo : EIATTR_SPARSE_MMA_MASK
	.align		4
.L_23:
        /*0068*/ 	.byte	0x03, 0x50
        /*006a*/ 	.short	0x0000


	//----- nvinfo : EIATTR_MAXREG_COUNT
	.align		4
        /*006c*/ 	.byte	0x03, 0x1b
        /*006e*/ 	.short	0x00ff


	//----- nvinfo : EIATTR_MERCURY_ISA_VERSION
	.align		4
        /*0070*/ 	.byte	0x03, 0x5f
        /*0072*/ 	.short	0x0101


	//----- nvinfo : EIATTR_VRC_CTA_INIT_COUNT
	.align		4
        /*0074*/ 	.byte	0x02, 0x4a
	.zero		1
	.zero		1


	//----- nvinfo : EIATTR_EXIT_INSTR_OFFSETS
	.align		4
        /*0078*/ 	.byte	0x04, 0x1c
        /*007a*/ 	.short	(.L_25 - .L_24)


	//   ....[0]....
.L_24:
        /*007c*/ 	.word	0x00000070


	//   ....[1]....
        /*0080*/ 	.word	0x00000ab0


	//----- nvinfo : EIATTR_CRS_STACK_SIZE
	.align		4
.L_25:
        /*0084*/ 	.byte	0x04, 0x1e
        /*0086*/ 	.short	(.L_27 - .L_26)
.L_26:
        /*0088*/ 	.word	0x00000000


	//----- nvinfo : EIATTR_CBANK_PARAM_SIZE
	.align		4
.L_27:
        /*008c*/ 	.byte	0x03, 0x19
        /*008e*/ 	.short	0x0048


	//----- nvinfo : EIATTR_PARAM_CBANK
	.align		4
        /*0090*/ 	.byte	0x04, 0x0a
        /*0092*/ 	.short	(.L_29 - .L_28)
	.align		4
.L_28:
        /*0094*/ 	.word	index@(.nv.constant0._Z23computePositionParalleliPfS_14cudaPitchedPtrPiS1_)
        /*0098*/ 	.short	0x0380
        /*009a*/ 	.short	0x0048


	//----- nvinfo : EIATTR_SW_WAR
	.align		4
.L_29:
        /*009c*/ 	.byte	0x04, 0x36
        /*009e*/ 	.short	(.L_31 - .L_30)
.L_30:
        /*00a0*/ 	.word	0x00000008
.L_31:


//--------------------- .nv.callgraph             --------------------------
	.section	.nv.callgraph,"",@"SHT_CUDA_CALLGRAPH"
	.align	4
	.sectionentsize	8
	.align		4
        /*0000*/ 	.word	0x00000000
	.align		4
        /*0004*/ 	.word	0xffffffff
	.align		4
        /*0008*/ 	.word	0x00000000
	.align		4
        /*000c*/ 	.word	0xfffffffe
	.align		4
        /*0010*/ 	.word	0x00000000
	.align		4
        /*0014*/ 	.word	0xfffffffd
	.align		4
        /*0018*/ 	.word	0x00000000
	.align		4
        /*001c*/ 	.word	0xfffffffc


//--------------------- .text._Z23computePositionParalleliPfS_14cudaPitchedPtrPiS1_ --------------------------
	.section	.text._Z23computePositionParalleliPfS_14cudaPitchedPtrPiS1_,"ax",@progbits
	.align	128
        .global         _Z23computePositionParalleliPfS_14cudaPitchedPtrPiS1_
        .type           _Z23computePositionParalleliPfS_14cudaPitchedPtrPiS1_,@function
        .size           _Z23computePositionParalleliPfS_14cudaPitchedPtrPiS1_,(.L_x_22 - _Z23computePositionParalleliPfS_14cudaPitchedPtrPiS1_)
        .other          _Z23computePositionParalleliPfS_14cudaPitchedPtrPiS1_,@"STO_CUDA_ENTRY STV_DEFAULT"
_Z23computePositionParalleliPfS_14cudaPitchedPtrPiS1_:
.text._Z23computePositionParalleliPfS_14cudaPitchedPtrPiS1_:
[----:B------:R-:W-:Y:S01]  /*0000*/  LDC R1, c[0x0][0x37c] ;  /* 0x0000df00ff017b82 */ /* 0x000fe20000000800 */
[----:B------:R-:W0:Y:S07]  /*0010*/  S2R R2, SR_TID.X ;  /* 0x0000000000027919 */ /* 0x000e2e0000002100 */
[----:B------:R-:W0:Y:S01]  /*0020*/  S2UR UR4, SR_CTAID.X ;  /* 0x00000000000479c3 */ /* 0x000e220000002500 */
[----:B------:R-:W1:Y:S07]  /*0030*/  LDCU UR5, c[0x0][0x380] ;  /* 0x00007000ff0577ac */ /* 0x000e6e0008000800 */
[----:B------:R-:W0:Y:S02]  /*0040*/  LDC R3, c[0x0][0x360] ;  /* 0x0000d800ff037b82 */ /* 0x000e240000000800 */
[----:B0-----:R-:W-:-:S05]  /*0050*/  IMAD R2, R3, UR4, R2 ;  /* 0x0000000403027c24 */ /* 0x001fca000f8e0202 */
[----:B-1----:R-:W-:-:S13]  /*0060*/  ISETP.GE.AND P0, PT, R2, UR5, PT ;  /* 0x0000000502007c0c */ /* 0x002fda000bf06270 */
[----:B------:R-:W-:Y:S05]  /*0070*/  @P0 EXIT ;  /* 0x000000000000094d */ /* 0x000fea0003800000 */
[----:B------:R-:W0:Y:S01]  /*0080*/  LDC.64 R22, c[0x0][0x3b8] ;  /* 0x0000ee00ff167b82 */ /* 0x000e220000000a00 */
[----:B------:R-:W1:Y:S01]  /*0090*/  LDCU UR4, c[0x0][0x370] ;  /* 0x00006e00ff0477ac */ /* 0x000e620008000800 */
[----:B------:R-:W-:Y:S01]  /*00a0*/  BSSY.RECONVERGENT B1, `(.L_x_0) ;  /* 0x00000a0000017945 */ /* 0x000fe20003800200 */
[----:B------:R-:W2:Y:S05]  /*00b0*/  LDCU.64 UR6, c[0x0][0x358] ;  /* 0x00006b00ff0677ac */ /* 0x000eaa0008000a00 */
[----:B------:R-:W3:Y:S01]  /*00c0*/  LDC.64 R20, c[0x0][0x398] ;  /* 0x0000e600ff147b82 */ /* 0x000ee20000000a00 */
[----:B------:R-:W4:Y:S01]  /*00d0*/  LDCU UR5, c[0x0][0x380] ;  /* 0x00007000ff0577ac */ /* 0x000f220008000800 */
[----:B------:R-:W0:Y:S01]  /*00e0*/  LDCU.64 UR8, c[0x0][0x3b0] ;  /* 0x00007600ff0877ac */ /* 0x000e220008000a00 */
[----:B------:R-:W0:Y:S01]  /*00f0*/  LDCU.64 UR10, c[0x0][0x3a0] ;  /* 0x00007400ff0a77ac */ /* 0x000e220008000a00 */
[----:B-1----:R-:W-:Y:S01]  /*0100*/  IMAD R3, R3, UR4, RZ ;  /* 0x0000000403037c24 */ /* 0x002fe2000f8e02ff */
[----:B------:R-:W1:Y:S01]  /*0110*/  LDCU.64 UR12, c[0x0][0x388] ;  /* 0x00007100ff0c77ac */ /* 0x000e620008000a00 */
[----:B------:R-:W0:Y:S01]  /*0120*/  LDCU.64 UR14, c[0x0][0x390] ;  /* 0x00007200ff0e77ac */ /* 0x000e220008000a00 */
[----:B--2---:R-:W0:Y:S04]  /*0130*/  LDCU.64 UR16, c[0x0][0x3c0] ;  /* 0x00007800ff1077ac */ /* 0x004e280008000a00 */
.L_x_13:
[----:B0-----:R-:W-:-:S05]  /*0140*/  IMAD.WIDE R18, R2, 0x4, R22 ;  /* 0x0000000402127825 */ /* 0x001fca00078e0216 */
[----:B------:R-:W2:Y:S01]  /*0150*/  LDG.E R4, desc[UR6][R18.64] ;  /* 0x0000000612047981 */ /* 0x000ea2000c1e1900 */
[----:B------:R-:W-:-:S05]  /*0160*/  SHF.R.S32.HI R9, RZ, 0x1f, R2 ;  /* 0x0000001fff097819 */ /* 0x000fca0000011402 */
[----:B------:R-:W-:-:S04]  /*0170*/  IMAD R7, R9, UR8, RZ ;  /* 0x0000000809077c24 */ /* 0x000fc8000f8e02ff */
[----:B------:R-:W-:Y:S01]  /*0180*/  IMAD R7, R2, UR9, R7 ;  /* 0x0000000902077c24 */ /* 0x000fe2000f8e0207 */
[----:B--2---:R-:W-:-:S03]  /*0190*/  SHF.R.S32.HI R5, RZ, 0x1f, R4 ;  /* 0x0000001fff057819 */ /* 0x004fc60000011404 */
[----:B------:R-:W-:-:S04]  /*01a0*/  IMAD.WIDE.U32 R4, R2, UR8, R4 ;  /* 0x0000000802047c25 */ /* 0x000fc8000f8e0004 */
[----:B------:R-:W-:Y:S02]  /*01b0*/  IMAD.IADD R0, R5, 0x1, R7 ;  /* 0x0000000105007824 */ /* 0x000fe400078e0207 */
[----:B---3--:R-:W-:-:S04]  /*01c0*/  IMAD.WIDE.U32 R16, R4, UR10, R20 ;  /* 0x0000000a04107c25 */ /* 0x008fc8000f8e0014 */
[----:B------:R-:W-:-:S04]  /*01d0*/  IMAD R5, R0, UR10, RZ ;  /* 0x0000000a00057c24 */ /* 0x000fc8000f8e02ff */
[----:B------:R-:W-:-:S04]  /*01e0*/  IMAD R5, R4, UR11, R5 ;  /* 0x0000000b04057c24 */ /* 0x000fc8000f8e0205 */
[----:B------:R-:W-:-:S05]  /*01f0*/  IMAD.IADD R17, R17, 0x1, R5 ;  /* 0x0000000111117824 */ /* 0x000fca00078e0205 */
[----:B------:R-:W2:Y:S01]  /*0200*/  LDG.E R7, desc[UR6][R16.64] ;  /* 0x0000000610077981 */ /* 0x000ea2000c1e1900 */
[----:B------:R-:W-:Y:S01]  /*0210*/  BSSY.RECONVERGENT B0, `(.L_x_1) ;  /* 0x0000085000007945 */ /* 0x000fe20003800200 */
[----:B--2---:R-:W-:-:S13]  /*0220*/  FSETP.NEU.AND P0, PT, R7, -1, PT ;  /* 0xbf8000000700780b */ /* 0x004fda0003f0d000 */
[----:B------:R-:W-:Y:S05]  /*0230*/  @!P0 BRA `(.L_x_2) ;  /* 0x0000000800088947 */ /* 0x000fea0003800000 */
[----:B------:R-:W2:Y:S02]  /*0240*/  LDG.E R11, desc[UR6][R16.64+0x4] ;  /* 0x00000406100b7981 */ /* 0x000ea4000c1e1900 */
[----:B--2---:R-:W-:-:S13]  /*0250*/  FSETP.NEU.AND P0, PT, R11, -1, PT ;  /* 0xbf8000000b00780b */ /* 0x004fda0003f0d000 */
[----:B------:R-:W-:Y:S05]  /*0260*/  @!P0 BRA `(.L_x_2) ;  /* 0x0000000400fc8947 */ /* 0x000fea0003800000 */
[C---:B------:R-:W-:Y:S01]  /*0270*/  IMAD.SHL.U32 R4, R2.reuse, 0x4, RZ ;  /* 0x0000000402047824 */ /* 0x040fe200078e00ff */
[----:B------:R-:W-:-:S04]  /*0280*/  SHF.L.U64.HI R5, R2, 0x2, R9 ;  /* 0x0000000202057819 */ /* 0x000fc80000010209 */
[----:B------:R-:W-:-:S04]  /*0290*/  IADD3 R14, P0, PT, R4, UR14, RZ ;  /* 0x0000000e040e7c10 */ /* 0x000fc8000ff1e0ff */
[----:B------:R-:W-:Y:S02]  /*02a0*/  IADD3.X R15, PT, PT, R5, UR15, RZ, P0, !PT ;  /* 0x0000000f050f7c10 */ /* 0x000fe400087fe4ff */
[----:B-1----:R-:W-:-:S03]  /*02b0*/  IADD3 R12, P0, PT, R4, UR12, RZ ;  /* 0x0000000c040c7c10 */ /* 0x002fc6000ff1e0ff */
[----:B------:R-:W2:Y:S01]  /*02c0*/  LDG.E R0, desc[UR6][R14.64] ;  /* 0x000000060e007981 */ /* 0x000ea2000c1e1900 */
[----:B------:R-:W-:-:S05]  /*02d0*/  IADD3.X R13, PT, PT, R5, UR13, RZ, P0, !PT ;  /* 0x0000000d050d7c10 */ /* 0x000fca00087fe4ff */
[----:B------:R-:W3:Y:S01]  /*02e0*/  LDG.E R38, desc[UR6][R12.64] ;  /* 0x000000060c267981 */ /* 0x000ee2000c1e1900 */
[----:B------:R-:W-:Y:S01]  /*02f0*/  BSSY.RECONVERGENT B2, `(.L_x_3) ;  /* 0x0000015000027945 */ /* 0x000fe20003800200 */
[----:B--2---:R-:W-:-:S04]  /*0300*/  FADD R0, R11, -R0 ;  /* 0x800000000b007221 */ /* 0x004fc80000000000 */
[----:B------:R-:W0:Y:S01]  /*0310*/  F2F.F64.F32 R10, R0 ;  /* 0x00000000000a7310 */ /* 0x000e220000201800 */
[----:B---3--:R-:W-:-:S07]  /*0320*/  FADD R24, R7, -R38 ;  /* 0x8000002607187221 */ /* 0x008fce0000000000 */
[----:B------:R-:W1:Y:S01]  /*0330*/  F2F.F64.F32 R24, R24 ;  /* 0x0000001800187310 */ /* 0x000e620000201800 */
[----:B0-----:R-:W-:-:S08]  /*0340*/  DMUL R6, R10, R10 ;  /* 0x0000000a0a067228 */ /* 0x001fd00000000000 */
[----:B-1----:R-:W-:-:S10]  /*0350*/  DFMA R6, R24, R24, R6 ;  /* 0x000000181806722b */ /* 0x002fd40000000006 */
[----:B------:R-:W0:Y:S02]  /*0360*/  F2F.F32.F64 R7, R6 ;  /* 0x0000000600077310 */ /* 0x000e240000301000 */
[----:B0-----:R-:W-:-:S06]  /*0370*/  VIADD R8, R7, 0xf3000000 ;  /* 0xf300000007087836 */ /* 0x001fcc0000000000 */
[----:B------:R0:W1:Y:S01]  /*0380*/  MUFU.RSQ R26, R7 ;  /* 0x00000007001a7308 */ /* 0x0000620000001400 */
[----:B------:R-:W-:-:S13]  /*0390*/  ISETP.GT.U32.AND P0, PT, R8, 0x727fffff, PT ;  /* 0x727fffff0800780c */ /* 0x000fda0003f04070 */
[----:B0-----:R-:W-:Y:S05]  /*03a0*/  @!P0 BRA `(.L_x_4) ;  /* 0x0000000000148947 */ /* 0x001fea0003800000 */
[----:B------:R-:W-:Y:S01]  /*03b0*/  IMAD.MOV.U32 R0, RZ, RZ, R7 ;  /* 0x000000ffff007224 */ /* 0x000fe200078e0007 */
[----:B------:R-:W-:-:S07]  /*03c0*/  MOV R27, 0x3e0 ;  /* 0x000003e0001b7802 */ /* 0x000fce0000000f00 */
[----:B-1--4-:R-:W-:Y:S05]  /*03d0*/  CALL.REL.NOINC `($__internal_1_$__cuda_sm20_sqrt_rn_f32_slowpath) ;  /* 0x0000000c002c7944 */ /* 0x012fea0003c00000 */
[----:B------:R-:W-:Y:S01]  /*03e0*/  MOV R8, R0 ;  /* 0x0000000000087202 */ /* 0x000fe20000000f00 */
[----:B------:R-:W-:Y:S06]  /*03f0*/  BRA `(.L_x_5) ;  /* 0x0000000000107947 */ /* 0x000fec0003800000 */
.L_x_4:
[----:B-1----:R-:W-:Y:S01]  /*0400*/  FMUL.FTZ R8, R7, R26 ;  /* 0x0000001a07087220 */ /* 0x002fe20000410000 */
[----:B------:R-:W-:-:S03]  /*0410*/  FMUL.FTZ R0, R26, 0.5 ;  /* 0x3f0000001a007820 */ /* 0x000fc60000410000 */
[----:B------:R-:W-:-:S04]  /*0420*/  FFMA R7, -R8, R8, R7 ;  /* 0x0000000808077223 */ /* 0x000fc80000000107 */
[----:B------:R-:W-:-:S07]  /*0430*/  FFMA R8, R7, R0, R8 ;  /* 0x0000000007087223 */ /* 0x000fce0000000008 */
.L_x_5:
[----:B----4-:R-:W-:Y:S05]  /*0440*/  BSYNC.RECONVERGENT B2 ;  /* 0x0000000000027941 */ /* 0x010fea0003800200 */
.L_x_3:
[----:B------:R-:W0:Y:S01]  /*0450*/  F2F.F64.F32 R8, R8 ;  /* 0x0000000800087310 */ /* 0x000e220000201800 */
[----:B------:R-:W-:Y:S01]  /*0460*/  IMAD.MOV.U32 R6, RZ, RZ, 0x1 ;  /* 0x00000001ff067424 */ /* 0x000fe200078e00ff */
[----:B------:R-:W-:Y:S01]  /*0470*/  FSETP.GEU.AND P1, PT, |R25|, 6.5827683646048100446e-37, PT ;  /* 0x036000001900780b */ /* 0x000fe20003f2e200 */
[----:B------:R-:W-:Y:S05]  /*0480*/  BSSY.RECONVERGENT B2, `(.L_x_6) ;  /* 0x0000016000027945 */ /* 0x000fea0003800200 */
[----:B------:R-:W1:Y:S08]  /*0490*/  F2F.F64.F32 R38, R38 ;  /* 0x0000002600267310 */ /* 0x000e700000201800 */
[----:B0-----:R-:W0:Y:S02]  /*04a0*/  MUFU.RCP64H R7, R9 ;  /* 0x0000000900077308 */ /* 0x001e240000001800 */
[----:B0-----:R-:W-:-:S08]  /*04b0*/  DFMA R26, -R8, R6, 1 ;  /* 0x3ff00000081a742b */ /* 0x001fd00000000106 */
[----:B------:R-:W-:-:S08]  /*04c0*/  DFMA R26, R26, R26, R26 ;  /* 0x0000001a1a1a722b */ /* 0x000fd0000000001a */
[----:B------:R-:W-:-:S08]  /*04d0*/  DFMA R26, R6, R26, R6 ;  /* 0x0000001a061a722b */ /* 0x000fd00000000006 */
[----:B------:R-:W-:-:S08]  /*04e0*/  DFMA R6, -R8, R26, 1 ;  /* 0x3ff000000806742b */ /* 0x000fd0000000011a */
[----:B------:R-:W-:-:S08]  /*04f0*/  DFMA R6, R26, R6, R26 ;  /* 0x000000061a06722b */ /* 0x000fd0000000001a */
[----:B------:R-:W-:-:S08]  /*0500*/  DMUL R26, R24, R6 ;  /* 0x00000006181a7228 */ /* 0x000fd00000000000 */
[----:B------:R-:W-:-:S08]  /*0510*/  DFMA R28, -R8, R26, R24 ;  /* 0x0000001a081c722b */ /* 0x000fd00000000118 */
[----:B------:R-:W-:-:S10]  /*0520*/  DFMA R6, R6, R28, R26 ;  /* 0x0000001c0606722b */ /* 0x000fd4000000001a */
[----:B------:R-:W-:-:S05]  /*0530*/  FFMA R0, RZ, R9, R7 ;  /* 0x00000009ff007223 */ /* 0x000fca0000000007 */
[----:B------:R-:W-:-:S13]  /*0540*/  FSETP.GT.AND P0, PT, |R0|, 1.469367938527859385e-39, PT ;  /* 0x001000000000780b */ /* 0x000fda0003f04200 */
[----:B-1----:R-:W-:Y:S05]  /*0550*/  @P0 BRA P1, `(.L_x_7) ;  /* 0x0000000000200947 */ /* 0x002fea0000800000 */
[----:B------:R-:W-:Y:S01]  /*0560*/  IMAD.MOV.U32 R28, RZ, RZ, R24 ;  /* 0x000000ffff1c7224 */ /* 0x000fe200078e0018 */
[----:B------:R-:W-:Y:S01]  /*0570*/  MOV R0, 0x5c0 ;  /* 0x000005c000007802 */ /* 0x000fe20000000f00 */
[----:B------:R-:W-:Y:S02]  /*0580*/  IMAD.MOV.U32 R29, RZ, RZ, R25 ;  /* 0x000000ffff1d7224 */ /* 0x000fe400078e0019 */
[----:B------:R-:W-:Y:S02]  /*0590*/  IMAD.MOV.U32 R26, RZ, RZ, R8 ;  /* 0x000000ffff1a7224 */ /* 0x000fe400078e0008 */
[----:B------:R-:W-:-:S07]  /*05a0*/  IMAD.MOV.U32 R27, RZ, RZ, R9 ;  /* 0x000000ffff1b7224 */ /* 0x000fce00078e0009 */
[----:B------:R-:W-:Y:S05]  /*05b0*/  CALL.REL.NOINC `($__internal_0_$__cuda_sm20_div_rn_f64_full) ;  /* 0x0000000400407944 */ /* 0x000fea0003c00000 */
[----:B------:R-:W-:Y:S01]  /*05c0*/  MOV R6, R24 ;  /* 0x0000001800067202 */ /* 0x000fe20000000f00 */
[----:B------:R-:W-:-:S07]  /*05d0*/  IMAD.MOV.U32 R7, RZ, RZ, R25 ;  /* 0x000000ffff077224 */ /* 0x000fce00078e0019 */
.L_x_7:
[----:B------:R-:W-:Y:S05]  /*05e0*/  BSYNC.RECONVERGENT B2 ;  /* 0x0000000000027941 */ /* 0x000fea0003800200 */
.L_x_6:
[----:B------:R-:W-:-:S06]  /*05f0*/  DADD R38, R38, R6 ;  /* 0x0000000026267229 */ /* 0x000fcc0000000006 */
[----:B------:R-:W0:Y:S08]  /*0600*/  F2F.F32.F64 R6, R38 ;  /* 0x0000002600067310 */ /* 0x000e300000301000 */
[----:B0-----:R-:W0:Y:S08]  /*0610*/  F2I.S64 R6, R6 ;  /* 0x0000000600067311 */ /* 0x001e300000201900 */
[----:B0-----:R-:W0:Y:S02]  /*0620*/  I2F.S64 R29, R6 ;  /* 0x00000006001d7312 */ /* 0x001e240000301400 */
[----:B0-----:R0:W-:Y:S04]  /*0630*/  STG.E desc[UR6][R12.64], R29 ;  /* 0x0000001d0c007986 */ /* 0x0011e8000c101906 */
[----:B------:R-:W2:Y:S02]  /*0640*/  LDG.E R0, desc[UR6][R14.64] ;  /* 0x000000060e007981 */ /* 0x000ea4000c1e1900 */
[----:B------:R-:W1:Y:S01]  /*0650*/  MUFU.RCP64H R25, R9 ;  /* 0x0000000900197308 */ /* 0x000e620000001800 */
[----:B------:R-:W-:Y:S01]  /*0660*/  IMAD.MOV.U32 R24, RZ, RZ, 0x1 ;  /* 0x00000001ff187424 */ /* 0x000fe200078e00ff */
[----:B------:R-:W-:Y:S01]  /*0670*/  FSETP.GEU.AND P1, PT, |R11|, 6.5827683646048100446e-37, PT ;  /* 0x036000000b00780b */ /* 0x000fe20003f2e200 */
[----:B------:R-:W-:Y:S04]  /*0680*/  BSSY.RECONVERGENT B2, `(.L_x_8) ;  /* 0x0000015000027945 */ /* 0x000fe80003800200 */
[----:B-1----:R-:W-:-:S08]  /*0690*/  DFMA R26, -R8, R24, 1 ;  /* 0x3ff00000081a742b */ /* 0x002fd00000000118 */
        /* <DEDUP_REMOVED lines=8> */
[----:B------:R-:W-:Y:S01]  /*0720*/  FSETP.GT.AND P0, PT, |R24|, 1.469367938527859385e-39, PT ;  /* 0x001000001800780b */ /* 0x000fe20003f04200 */
[----:B--2---:R0:W1:-:S12]  /*0730*/  F2F.F64.F32 R38, R0 ;  /* 0x0000000000267310 */ /* 0x0040580000201800 */
[----:B------:R-:W-:Y:S05]  /*0740*/  @P0 BRA P1, `(.L_x_9) ;  /* 0x0000000000200947 */ /* 0x000fea0000800000 */
[----:B------:R-:W-:Y:S01]  /*0750*/  IMAD.MOV.U32 R28, RZ, RZ, R10 ;  /* 0x000000ffff1c7224 */ /* 0x000fe200078e000a */
[----:B------:R-:W-:Y:S01]  /*0760*/  MOV R26, R8 ;  /* 0x00000008001a7202 */ /* 0x000fe20000000f00 */
[----:B0-----:R-:W-:Y:S01]  /*0770*/  IMAD.MOV.U32 R29, RZ, RZ, R11 ;  /* 0x000000ffff1d7224 */ /* 0x001fe200078e000b */
[----:B------:R-:W-:Y:S01]  /*0780*/  MOV R0, 0x7b0 ;  /* 0x000007b000007802 */ /* 0x000fe20000000f00 */
[----:B------:R-:W-:-:S07]  /*0790*/  IMAD.MOV.U32 R27, RZ, RZ, R9 ;  /* 0x000000ffff1b7224 */ /* 0x000fce00078e0009 */
[----:B-1----:R-:W-:Y:S05]  /*07a0*/  CALL.REL.NOINC `($__internal_0_$__cuda_sm20_div_rn_f64_full) ;  /* 0x0000000000c47944 */ /* 0x002fea0003c00000 */
[----:B------:R-:W-:Y:S02]  /*07b0*/  IMAD.MOV.U32 R6, RZ, RZ, R24 ;  /* 0x000000ffff067224 */ /* 0x000fe400078e0018 */
[----:B------:R-:W-:-:S07]  /*07c0*/  IMAD.MOV.U32 R7, RZ, RZ, R25 ;  /* 0x000000ffff077224 */ /* 0x000fce00078e0019 */
.L_x_9:
[----:B------:R-:W-:Y:S05]  /*07d0*/  BSYNC.RECONVERGENT B2 ;  /* 0x0000000000027941 */ /* 0x000fea0003800200 */
.L_x_8:
[----:B-1----:R-:W-:-:S06]  /*07e0*/  DADD R38, R38, R6 ;  /* 0x0000000026267229 */ /* 0x002fcc0000000006 */
[----:B------:R-:W1:Y:S08]  /*07f0*/  F2F.F32.F64 R6, R38 ;  /* 0x0000002600067310 */ /* 0x000e700000301000 */
[----:B-1----:R-:W1:Y:S08]  /*0800*/  F2I.S64 R6, R6 ;  /* 0x0000000600067311 */ /* 0x002e700000201900 */
[----:B-1----:R-:W1:Y:S02]  /*0810*/  I2F.S64 R7, R6 ;  /* 0x0000000600077312 */ /* 0x002e640000301400 */
[----:B-1----:R1:W-:Y:S04]  /*0820*/  STG.E desc[UR6][R14.64], R7 ;  /* 0x000000070e007986 */ /* 0x0023e8000c101906 */
[----:B------:R-:W2:Y:S04]  /*0830*/  LDG.E R8, desc[UR6][R16.64+0x4] ;  /* 0x0000040610087981 */ /* 0x000ea8000c1e1900 */
[----:B0-----:R-:W3:Y:S04]  /*0840*/  LDG.E R13, desc[UR6][R12.64] ;  /* 0x000000060c0d7981 */ /* 0x001ee8000c1e1900 */
[----:B------:R-:W3:Y:S01]  /*0850*/  LDG.E R0, desc[UR6][R16.64] ;  /* 0x0000000610007981 */ /* 0x000ee2000c1e1900 */
[----:B------:R-:W-:Y:S01]  /*0860*/  BSSY.RECONVERGENT B2, `(.L_x_10) ;  /* 0x0000014000027945 */ /* 0x000fe20003800200 */
[----:B--2---:R-:W-:-:S04]  /*0870*/  FADD R24, -R7, R8 ;  /* 0x0000000807187221 */ /* 0x004fc80000000100 */
[----:B------:R-:W0:Y:S01]  /*0880*/  F2F.F64.F32 R10, R24 ;  /* 0x00000018000a7310 */ /* 0x000e220000201800 */
[----:B---3--:R-:W-:-:S07]  /*0890*/  FADD R0, R0, -R13 ;  /* 0x8000000d00007221 */ /* 0x008fce0000000000 */
[----:B------:R-:W2:Y:S01]  /*08a0*/  F2F.F64.F32 R8, R0 ;  /* 0x0000000000087310 */ /* 0x000ea20000201800 */
[----:B0-----:R-:W-:-:S08]  /*08b0*/  DMUL R10, R10, R10 ;  /* 0x0000000a0a0a7228 */ /* 0x001fd00000000000 */
[----:B--2---:R-:W-:-:S10]  /*08c0*/  DFMA R10, R8, R8, R10 ;  /* 0x00000008080a722b */ /* 0x004fd4000000000a */
[----:B------:R-:W0:Y:S02]  /*08d0*/  F2F.F32.F64 R11, R10 ;  /* 0x0000000a000b7310 */ /* 0x000e240000301000 */
[----:B0-----:R-:W-:-:S06]  /*08e0*/  VIADD R6, R11, 0xf3000000 ;  /* 0xf30000000b067836 */ /* 0x001fcc0000000000 */
[----:B------:R1:W0:Y:S01]  /*08f0*/  MUFU.RSQ R8, R11 ;  /* 0x0000000b00087308 */ /* 0x0002220000001400 */
[----:B------:R-:W-:-:S13]  /*0900*/  ISETP.GT.U32.AND P0, PT, R6, 0x727fffff, PT ;  /* 0x727fffff0600780c */ /* 0x000fda0003f04070 */
[----:B-1----:R-:W-:Y:S05]  /*0910*/  @!P0 BRA `(.L_x_11) ;  /* 0x0000000000108947 */ /* 0x002fea0003800000 */
[----:B------:R-:W-:Y:S02]  /*0920*/  MOV R0, R11 ;  /* 0x0000000b00007202 */ /* 0x000fe40000000f00 */
[----:B------:R-:W-:-:S07]  /*0930*/  MOV R27, 0x950 ;  /* 0x00000950001b7802 */ /* 0x000fce0000000f00 */
[----:B0-----:R-:W-:Y:S05]  /*0940*/  CALL.REL.NOINC `($__internal_1_$__cuda_sm20_sqrt_rn_f32_slowpath) ;  /* 0x0000000400d07944 */ /* 0x001fea0003c00000 */
[----:B------:R-:W-:Y:S05]  /*0950*/  BRA `(.L_x_12) ;  /* 0x0000000000107947 */ /* 0x000fea0003800000 */
.L_x_11:
[----:B0-----:R-:W-:Y:S01]  /*0960*/  FMUL.FTZ R0, R11, R8 ;  /* 0x000000080b007220 */ /* 0x001fe20000410000 */
[----:B------:R-:W-:-:S03]  /*0970*/  FMUL.FTZ R6, R8, 0.5 ;  /* 0x3f00000008067820 */ /* 0x000fc60000410000 */
[----:B------:R-:W-:-:S04]  /*0980*/  FFMA R7, -R0, R0, R11 ;  /* 0x0000000000077223 */ /* 0x000fc8000000010b */
[----:B------:R-:W-:-:S07]  /*0990*/  FFMA R0, R7, R6, R0 ;  /* 0x0000000607007223 */ /* 0x000fce0000000000 */
.L_x_12:
[----:B------:R-:W-:Y:S05]  /*09a0*/  BSYNC.RECONVERGENT B2 ;  /* 0x0000000000027941 */ /* 0x000fea0003800200 */
.L_x_10:
[----:B------:R-:W2:Y:S02]  /*09b0*/  LDG.E R17, desc[UR6][R16.64+0x8] ;  /* 0x0000080610117981 */ /* 0x000ea4000c1e1900 */
[----:B--2---:R-:W-:-:S13]  /*09c0*/  FSETP.GEU.AND P0, PT, R0, R17, PT ;  /* 0x000000110000720b */ /* 0x004fda0003f0e000 */
[----:B------:R-:W-:Y:S05]  /*09d0*/  @P0 BRA `(.L_x_2) ;  /* 0x0000000000200947 */ /* 0x000fea0003800000 */
[----:B------:R-:W-:Y:S01]  /*09e0*/  IADD3 R4, P0, PT, R4, UR16, RZ ;  /* 0x0000001004047c10 */ /* 0x000fe2000ff1e0ff */
[----:B------:R-:W2:Y:S03]  /*09f0*/  LDG.E R0, desc[UR6][R18.64] ;  /* 0x0000000612007981 */ /* 0x000ea6000c1e1900 */
[----:B------:R-:W-:-:S05]  /*0a00*/  IADD3.X R5, PT, PT, R5, UR17, RZ, P0, !PT ;  /* 0x0000001105057c10 */ /* 0x000fca00087fe4ff */
[----:B------:R-:W3:Y:S01]  /*0a10*/  LDG.E R4, desc[UR6][R4.64] ;  /* 0x0000000604047981 */ /* 0x000ee2000c1e1900 */
[----:B--2---:R-:W-:-:S05]  /*0a20*/  VIADD R7, R0, 0x1 ;  /* 0x0000000100077836 */ /* 0x004fca0000000000 */
[----:B---3--:R-:W-:-:S13]  /*0a30*/  ISETP.NE.AND P0, PT, R7, R4, PT ;  /* 0x000000040700720c */ /* 0x008fda0003f05270 */
[----:B------:R0:W-:Y:S04]  /*0a40*/  @!P0 STG.E desc[UR6][R18.64], RZ ;  /* 0x000000ff12008986 */ /* 0x0001e8000c101906 */
[----:B------:R0:W-:Y:S02]  /*0a50*/  @P0 STG.E desc[UR6][R18.64], R7 ;  /* 0x0000000712000986 */ /* 0x0001e4000c101906 */
.L_x_2:
[----:B-1--4-:R-:W-:Y:S05]  /*0a60*/  BSYNC.RECONVERGENT B0 ;  /* 0x0000000000007941 */ /* 0x012fea0003800200 */
.L_x_1:
[----:B------:R-:W-:-:S05]  /*0a70*/  IMAD.IADD R2, R3, 0x1, R2 ;  /* 0x0000000103027824 */ /* 0x000fca00078e0202 */
[----:B------:R-:W-:-:S13]  /*0a80*/  ISETP.GE.AND P0, PT, R2, UR5, PT ;  /* 0x0000000502007c0c */ /* 0x000fda000bf06270 */
[----:B------:R-:W-:Y:S05]  /*0a90*/  @!P0 BRA `(.L_x_13) ;  /* 0xfffffff400a88947 */ /* 0x000fea000383ffff */
[----:B------:R-:W-:Y:S05]  /*0aa0*/  BSYNC.RECONVERGENT B1 ;  /* 0x0000000000017941 */ /* 0x000fea0003800200 */
.L_x_0:
[----:B------:R-:W-:Y:S05]  /*0ab0*/  EXIT ;  /* 0x000000000000794d */ /* 0x000fea0003800000 */
        .weak           $__internal_0_$__cuda_sm20_div_rn_f64_full
        .type           $__internal_0_$__cuda_sm20_div_rn_f64_full,@function
        .size           $__internal_0_$__cuda_sm20_div_rn_f64_full,($__internal_1_$__cuda_sm20_sqrt_rn_f32_slowpath - $__internal_0_$__cuda_sm20_div_rn_f64_full)
$__internal_0_$__cuda_sm20_div_rn_f64_full:
[C---:B------:R-:W-:Y:S01]  /*0ac0*/  FSETP.GEU.AND P0, PT, |R27|.reuse, 1.469367938527859385e-39, PT ;  /* 0x001000001b00780b */ /* 0x040fe20003f0e200 */
[----:B------:R-:W-:Y:S01]  /*0ad0*/  IMAD.MOV.U32 R30, RZ, RZ, 0x1 ;  /* 0x00000001ff1e7424 */ /* 0x000fe200078e00ff */
[----:B------:R-:W-:Y:S01]  /*0ae0*/  LOP3.LUT R24, R27, 0x800fffff, RZ, 0xc0, !PT ;  /* 0x800fffff1b187812 */ /* 0x000fe200078ec0ff */
[----:B------:R-:W-:Y:S01]  /*0af0*/  BSSY.RECONVERGENT B3, `(.L_x_14) ;  /* 0x0000054000037945 */ /* 0x000fe20003800200 */
[C---:B------:R-:W-:Y:S02]  /*0b00*/  FSETP.GEU.AND P2, PT, |R29|.reuse, 1.469367938527859385e-39, PT ;  /* 0x001000001d00780b */ /* 0x040fe40003f4e200 */
[----:B------:R-:W-:Y:S01]  /*0b10*/  LOP3.LUT R25, R24, 0x3ff00000, RZ, 0xfc, !PT ;  /* 0x3ff0000018197812 */ /* 0x000fe200078efcff */
[----:B------:R-:W-:Y:S01]  /*0b20*/  IMAD.MOV.U32 R24, RZ, RZ, R26 ;  /* 0x000000ffff187224 */ /* 0x000fe200078e001a */
[----:B------:R-:W-:Y:S02]  /*0b30*/  LOP3.LUT R6, R29, 0x7ff00000, RZ, 0xc0, !PT ;  /* 0x7ff000001d067812 */ /* 0x000fe400078ec0ff */
[----:B------:R-:W-:-:S03]  /*0b40*/  LOP3.LUT R41, R27, 0x7ff00000, RZ, 0xc0, !PT ;  /* 0x7ff000001b297812 */ /* 0x000fc600078ec0ff */
[----:B------:R-:W-:Y:S01]  /*0b50*/  @!P0 DMUL R24, R26, 8.98846567431157953865e+307 ;  /* 0x7fe000001a188828 */ /* 0x000fe20000000000 */
[C---:B------:R-:W-:Y:S01]  /*0b60*/  ISETP.GE.U32.AND P1, PT, R6.reuse, R41, PT ;  /* 0x000000290600720c */ /* 0x040fe20003f26070 */
[----:B------:R-:W-:Y:S02]  /*0b70*/  IMAD.MOV.U32 R40, RZ, RZ, R6 ;  /* 0x000000ffff287224 */ /* 0x000fe400078e0006 */
[----:B------:R-:W-:Y:S01]  /*0b80*/  @!P2 LOP3.LUT R7, R27, 0x7ff00000, RZ, 0xc0, !PT ;  /* 0x7ff000001b07a812 */ /* 0x000fe200078ec0ff */
[----:B------:R-:W-:Y:S01]  /*0b90*/  @!P2 IMAD.MOV.U32 R34, RZ, RZ, RZ ;  /* 0x000000ffff22a224 */ /* 0x000fe200078e00ff */
[----:B------:R-:W0:Y:S02]  /*0ba0*/  MUFU.RCP64H R31, R25 ;  /* 0x00000019001f7308 */ /* 0x000e240000001800 */
[----:B------:R-:W-:Y:S02]  /*0bb0*/  @!P2 ISETP.GE.U32.AND P3, PT, R6, R7, PT ;  /* 0x000000070600a20c */ /* 0x000fe40003f66070 */
[----:B------:R-:W-:-:S02]  /*0bc0*/  MOV R7, 0x1ca00000 ;  /* 0x1ca0000000077802 */ /* 0x000fc40000000f00 */
[----:B------:R-:W-:Y:S02]  /*0bd0*/  @!P0 LOP3.LUT R41, R25, 0x7ff00000, RZ, 0xc0, !PT ;  /* 0x7ff0000019298812 */ /* 0x000fe400078ec0ff */
[----:B------:R-:W-:Y:S02]  /*0be0*/  @!P2 SEL R35, R7, 0x63400000, !P3 ;  /* 0x634000000723a807 */ /* 0x000fe40005800000 */
[----:B------:R-:W-:Y:S02]  /*0bf0*/  IADD3 R42, PT, PT, R41, -0x1, RZ ;  /* 0xffffffff292a7810 */ /* 0x000fe40007ffe0ff */
[----:B------:R-:W-:-:S04]  /*0c00*/  @!P2 LOP3.LUT R35, R35, 0x80000000, R29, 0xf8, !PT ;  /* 0x800000002323a812 */ /* 0x000fc800078ef81d */
[----:B------:R-:W-:Y:S01]  /*0c10*/  @!P2 LOP3.LUT R35, R35, 0x100000, RZ, 0xfc, !PT ;  /* 0x001000002323a812 */ /* 0x000fe200078efcff */
[----:B0-----:R-:W-:-:S08]  /*0c20*/  DFMA R32, R30, -R24, 1 ;  /* 0x3ff000001e20742b */ /* 0x001fd00000000818 */
[----:B------:R-:W-:-:S08]  /*0c30*/  DFMA R32, R32, R32, R32 ;  /* 0x000000202020722b */ /* 0x000fd00000000020 */
[----:B------:R-:W-:Y:S01]  /*0c40*/  DFMA R32, R30, R32, R30 ;  /* 0x000000201e20722b */ /* 0x000fe2000000001e */
[----:B------:R-:W-:Y:S01]  /*0c50*/  SEL R31, R7, 0x63400000, !P1 ;  /* 0x63400000071f7807 */ /* 0x000fe20004800000 */
[----:B------:R-:W-:-:S03]  /*0c60*/  IMAD.MOV.U32 R30, RZ, RZ, R28 ;  /* 0x000000ffff1e7224 */ /* 0x000fc600078e001c */
[----:B------:R-:W-:-:S03]  /*0c70*/  LOP3.LUT R31, R31, 0x800fffff, R29, 0xf8, !PT ;  /* 0x800fffff1f1f7812 */ /* 0x000fc600078ef81d */
[----:B------:R-:W-:-:S03]  /*0c80*/  DFMA R36, R32, -R24, 1 ;  /* 0x3ff000002024742b */ /* 0x000fc60000000818 */
[----:B------:R-:W-:-:S05]  /*0c90*/  @!P2 DFMA R30, R30, 2, -R34 ;  /* 0x400000001e1ea82b */ /* 0x000fca0000000822 */
[----:B------:R-:W-:-:S05]  /*0ca0*/  DFMA R36, R32, R36, R32 ;  /* 0x000000242024722b */ /* 0x000fca0000000020 */
[----:B------:R-:W-:-:S03]  /*0cb0*/  @!P2 LOP3.LUT R40, R31, 0x7ff00000, RZ, 0xc0, !PT ;  /* 0x7ff000001f28a812 */ /* 0x000fc600078ec0ff */
[----:B------:R-:W-:Y:S02]  /*0cc0*/  DMUL R32, R36, R30 ;  /* 0x0000001e24207228 */ /* 0x000fe40000000000 */
[----:B------:R-:W-:-:S05]  /*0cd0*/  VIADD R34, R40, 0xffffffff ;  /* 0xffffffff28227836 */ /* 0x000fca0000000000 */
[----:B------:R-:W-:Y:S01]  /*0ce0*/  ISETP.GT.U32.AND P0, PT, R34, 0x7feffffe, PT ;  /* 0x7feffffe2200780c */ /* 0x000fe20003f04070 */
[----:B------:R-:W-:-:S03]  /*0cf0*/  DFMA R34, R32, -R24, R30 ;  /* 0x800000182022722b */ /* 0x000fc6000000001e */
[----:B------:R-:W-:-:S05]  /*0d00*/  ISETP.GT.U32.OR P0, PT, R42, 0x7feffffe, P0 ;  /* 0x7feffffe2a00780c */ /* 0x000fca0000704470 */
[----:B------:R-:W-:-:S08]  /*0d10*/  DFMA R34, R36, R34, R32 ;  /* 0x000000222422722b */ /* 0x000fd00000000020 */
[----:B------:R-:W-:Y:S05]  /*0d20*/  @P0 BRA `(.L_x_15) ;  /* 0x00000000006c0947 */ /* 0x000fea0003800000 */
[----:B------:R-:W-:-:S04]  /*0d30*/  LOP3.LUT R29, R27, 0x7ff00000, RZ, 0xc0, !PT ;  /* 0x7ff000001b1d7812 */ /* 0x000fc800078ec0ff */
[CC--:B------:R-:W-:Y:S02]  /*0d40*/  VIADDMNMX R28, R6.reuse, -R29.reuse, 0xb9600000, !PT ;  /* 0xb9600000061c7446 */ /* 0x0c0fe4000780091d */
[----:B------:R-:W-:Y:S02]  /*0d50*/  ISETP.GE.U32.AND P0, PT, R6, R29, PT ;  /* 0x0000001d0600720c */ /* 0x000fe40003f06070 */
[----:B------:R-:W-:Y:S02]  /*0d60*/  VIMNMX R28, PT, PT, R28, 0x46a00000, PT ;  /* 0x46a000001c1c7848 */ /* 0x000fe40003fe0100 */
[----:B------:R-:W-:-:S05]  /*0d70*/  SEL R7, R7, 0x63400000, !P0 ;  /* 0x6340000007077807 */ /* 0x000fca0004000000 */
[----:B------:R-:W-:Y:S02]  /*0d80*/  IMAD.IADD R32, R28, 0x1, -R7 ;  /* 0x000000011c207824 */ /* 0x000fe400078e0a07 */
[----:B------:R-:W-:Y:S02]  /*0d90*/  IMAD.MOV.U32 R28, RZ, RZ, RZ ;  /* 0x000000ffff1c7224 */ /* 0x000fe400078e00ff */
[----:B------:R-:W-:-:S06]  /*0da0*/  VIADD R29, R32, 0x7fe00000 ;  /* 0x7fe00000201d7836 */ /* 0x000fcc0000000000 */
[----:B------:R-:W-:-:S10]  /*0db0*/  DMUL R6, R34, R28 ;  /* 0x0000001c22067228 */ /* 0x000fd40000000000 */
[----:B------:R-:W-:-:S13]  /*0dc0*/  FSETP.GTU.AND P0, PT, |R7|, 1.469367938527859385e-39, PT ;  /* 0x001000000700780b */ /* 0x000fda0003f0c200 */
[----:B------:R-:W-:Y:S05]  /*0dd0*/  @P0 BRA `(.L_x_16) ;  /* 0x0000000000940947 */ /* 0x000fea0003800000 */
[----:B------:R-:W-:Y:S01]  /*0de0*/  DFMA R24, R34, -R24, R30 ;  /* 0x800000182218722b */ /* 0x000fe2000000001e */
[----:B------:R-:W-:-:S09]  /*0df0*/  IMAD.MOV.U32 R28, RZ, RZ, RZ ;  /* 0x000000ffff1c7224 */ /* 0x000fd200078e00ff */
[C---:B------:R-:W-:Y:S02]  /*0e00*/  FSETP.NEU.AND P0, PT, R25.reuse, RZ, PT ;  /* 0x000000ff1900720b */ /* 0x040fe40003f0d000 */
[----:B------:R-:W-:-:S04]  /*0e10*/  LOP3.LUT R27, R25, 0x80000000, R27, 0x48, !PT ;  /* 0x80000000191b7812 */ /* 0x000fc800078e481b */
[----:B------:R-:W-:-:S07]  /*0e20*/  LOP3.LUT R29, R27, R29, RZ, 0xfc, !PT ;  /* 0x0000001d1b1d7212 */ /* 0x000fce00078efcff */
[----:B------:R-:W-:Y:S05]  /*0e30*/  @!P0 BRA `(.L_x_16) ;  /* 0x00000000007c8947 */ /* 0x000fea0003800000 */
[----:B------:R-:W-:Y:S01]  /*0e40*/  IADD3 R25, PT, PT, -R32, RZ, RZ ;  /* 0x000000ff20197210 */ /* 0x000fe20007ffe1ff */
[----:B------:R-:W-:Y:S01]  /*0e50*/  IMAD.MOV.U32 R24, RZ, RZ, RZ ;  /* 0x000000ffff187224 */ /* 0x000fe200078e00ff */
[----:B------:R-:W-:-:S05]  /*0e60*/  DMUL.RP R28, R34, R28 ;  /* 0x0000001c221c7228 */ /* 0x000fca0000008000 */
[----:B------:R-:W-:-:S05]  /*0e70*/  DFMA R24, R6, -R24, R34 ;  /* 0x800000180618722b */ /* 0x000fca0000000022 */
[----:B------:R-:W-:Y:S02]  /*0e80*/  LOP3.LUT R27, R29, R27, RZ, 0x3c, !PT ;  /* 0x0000001b1d1b7212 */ /* 0x000fe400078e3cff */
[----:B------:R-:W-:-:S04]  /*0e90*/  IADD3 R24, PT, PT, -R32, -0x43300000, RZ ;  /* 0xbcd0000020187810 */ /* 0x000fc80007ffe1ff */
[----:B------:R-:W-:-:S04]  /*0ea0*/  FSETP.NEU.AND P0, PT, |R25|, R24, PT ;  /* 0x000000181900720b */ /* 0x000fc80003f0d200 */
[----:B------:R-:W-:Y:S02]  /*0eb0*/  FSEL R6, R28, R6, !P0 ;  /* 0x000000061c067208 */ /* 0x000fe40004000000 */
[----:B------:R-:W-:Y:S01]  /*0ec0*/  FSEL R7, R27, R7, !P0 ;  /* 0x000000071b077208 */ /* 0x000fe20004000000 */
[----:B------:R-:W-:Y:S06]  /*0ed0*/  BRA `(.L_x_16) ;  /* 0x0000000000547947 */ /* 0x000fec0003800000 */
.L_x_15:
[----:B------:R-:W-:-:S14]  /*0ee0*/  DSETP.NAN.AND P0, PT, R28, R28, PT ;  /* 0x0000001c1c00722a */ /* 0x000fdc0003f08000 */
[----:B------:R-:W-:Y:S05]  /*0ef0*/  @P0 BRA `(.L_x_17) ;  /* 0x0000000000440947 */ /* 0x000fea0003800000 */
[----:B------:R-:W-:-:S14]  /*0f00*/  DSETP.NAN.AND P0, PT, R26, R26, PT ;  /* 0x0000001a1a00722a */ /* 0x000fdc0003f08000 */
[----:B------:R-:W-:Y:S05]  /*0f10*/  @P0 BRA `(.L_x_18) ;  /* 0x0000000000300947 */ /* 0x000fea0003800000 */
[----:B------:R-:W-:Y:S01]  /*0f20*/  ISETP.NE.AND P0, PT, R40, R41, PT ;  /* 0x000000292800720c */ /* 0x000fe20003f05270 */
[----:B------:R-:W-:Y:S02]  /*0f30*/  IMAD.MOV.U32 R6, RZ, RZ, 0x0 ;  /* 0x00000000ff067424 */ /* 0x000fe400078e00ff */
[----:B------:R-:W-:-:S10]  /*0f40*/  IMAD.MOV.U32 R7, RZ, RZ, -0x80000 ;  /* 0xfff80000ff077424 */ /* 0x000fd400078e00ff */
[----:B------:R-:W-:Y:S05]  /*0f50*/  @!P0 BRA `(.L_x_16) ;  /* 0x0000000000348947 */ /* 0x000fea0003800000 */
[----:B------:R-:W-:Y:S02]  /*0f60*/  ISETP.NE.AND P0, PT, R40, 0x7ff00000, PT ;  /* 0x7ff000002800780c */ /* 0x000fe40003f05270 */
[----:B------:R-:W-:Y:S02]  /*0f70*/  LOP3.LUT R7, R29, 0x80000000, R27, 0x48, !PT ;  /* 0x800000001d077812 */ /* 0x000fe400078e481b */
[----:B------:R-:W-:-:S13]  /*0f80*/  ISETP.EQ.OR P0, PT, R41, RZ, !P0 ;  /* 0x000000ff2900720c */ /* 0x000fda0004702670 */
[----:B------:R-:W-:Y:S01]  /*0f90*/  @P0 LOP3.LUT R24, R7, 0x7ff00000, RZ, 0xfc, !PT ;  /* 0x7ff0000007180812 */ /* 0x000fe200078efcff */
[----:B------:R-:W-:Y:S01]  /*0fa0*/  @!P0 IMAD.MOV.U32 R6, RZ, RZ, RZ ;  /* 0x000000ffff068224 */ /* 0x000fe200078e00ff */
[----:B------:R-:W-:-:S03]  /*0fb0*/  @P0 MOV R6, RZ ;  /* 0x000000ff00060202 */ /* 0x000fc60000000f00 */
[----:B------:R-:W-:Y:S01]  /*0fc0*/  @P0 IMAD.MOV.U32 R7, RZ, RZ, R24 ;  /* 0x000000ffff070224 */ /* 0x000fe200078e0018 */
[----:B------:R-:W-:Y:S06]  /*0fd0*/  BRA `(.L_x_16) ;  /* 0x0000000000147947 */ /* 0x000fec0003800000 */
.L_x_18:
[----:B------:R-:W-:Y:S01]  /*0fe0*/  LOP3.LUT R7, R27, 0x80000, RZ, 0xfc, !PT ;  /* 0x000800001b077812 */ /* 0x000fe200078efcff */
[----:B------:R-:W-:Y:S01]  /*0ff0*/  IMAD.MOV.U32 R6, RZ, RZ, R26 ;  /* 0x000000ffff067224 */ /* 0x000fe200078e001a */
[----:B------:R-:W-:Y:S06]  /*1000*/  BRA `(.L_x_16) ;  /* 0x0000000000087947 */ /* 0x000fec0003800000 */
.L_x_17:
[----:B------:R-:W-:Y:S01]  /*1010*/  LOP3.LUT R7, R29, 0x80000, RZ, 0xfc, !PT ;  /* 0x000800001d077812 */ /* 0x000fe200078efcff */
[----:B------:R-:W-:-:S07]  /*1020*/  IMAD.MOV.U32 R6, RZ, RZ, R28 ;  /* 0x000000ffff067224 */ /* 0x000fce00078e001c */
.L_x_16:
[----:B------:R-:W-:Y:S05]  /*1030*/  BSYNC.RECONVERGENT B3 ;  /* 0x0000000000037941 */ /* 0x000fea0003800200 */
.L_x_14:
[----:B------:R-:W-:Y:S01]  /*1040*/  IMAD.MOV.U32 R24, RZ, RZ, R6 ;  /* 0x000000ffff187224 */ /* 0x000fe200078e0006 */
[----:B------:R-:W-:Y:S01]  /*1050*/  MOV R25, R7 ;  /* 0x0000000700197202 */ /* 0x000fe20000000f00 */
[----:B------:R-:W-:Y:S02]  /*1060*/  IMAD.MOV.U32 R6, RZ, RZ, R0 ;  /* 0x000000ffff067224 */ /* 0x000fe400078e0000 */
[----:B------:R-:W-:-:S04]  /*1070*/  IMAD.MOV.U32 R7, RZ, RZ, 0x0 ;  /* 0x00000000ff077424 */ /* 0x000fc800078e00ff */
[----:B------:R-:W-:Y:S05]  /*1080*/  RET.REL.NODEC R6 `(_Z23computePositionParalleliPfS_14cudaPitchedPtrPiS1_) ;  /* 0xffffffec06dc7950 */ /* 0x000fea0003c3ffff */
        .weak           $__internal_1_$__cuda_sm20_sqrt_rn_f32_slowpath
        .type           $__internal_1_$__cuda_sm20_sqrt_rn_f32_slowpath,@function
        .size           $__internal_1_$__cuda_sm20_sqrt_rn_f32_slowpath,(.L_x_22 - $__internal_1_$__cuda_sm20_sqrt_rn_f32_slowpath)
$__internal_1_$__cuda_sm20_sqrt_rn_f32_slowpath:
[----:B------:R-:W-:-:S13]  /*1090*/  LOP3.LUT P0, RZ, R0, 0x7fffffff, RZ, 0xc0, !PT ;  /* 0x7fffffff00ff7812 */ /* 0x000fda000780c0ff */
[----:B------:R-:W-:Y:S01]  /*10a0*/  @!P0 IMAD.MOV.U32 R6, RZ, RZ, R0 ;  /* 0x000000ffff068224 */ /* 0x000fe200078e0000 */
[----:B------:R-:W-:Y:S06]  /*10b0*/  @!P0 BRA `(.L_x_19) ;  /* 0x0000000000408947 */ /* 0x000fec0003800000 */
[----:B------:R-:W-:-:S13]  /*10c0*/  FSETP.GEU.FTZ.AND P0, PT, R0, RZ, PT ;  /* 0x000000ff0000720b */ /* 0x000fda0003f1e000 */
[----:B------:R-:W-:Y:S01]  /*10d0*/  @!P0 IMAD.MOV.U32 R6, RZ, RZ, 0x7fffffff ;  /* 0x7fffffffff068424 */ /* 0x000fe200078e00ff */
[----:B------:R-:W-:Y:S06]  /*10e0*/  @!P0 BRA `(.L_x_19) ;  /* 0x0000000000348947 */ /* 0x000fec0003800000 */
[----:B------:R-:W-:-:S13]  /*10f0*/  FSETP.GTU.FTZ.AND P0, PT, |R0|, +INF , PT ;  /* 0x7f8000000000780b */ /* 0x000fda0003f1c200 */
[----:B------:R-:W-:Y:S01]  /*1100*/  @P0 FADD.FTZ R6, R0, 1 ;  /* 0x3f80000000060421 */ /* 0x000fe20000010000 */
[----:B------:R-:W-:Y:S06]  /*1110*/  @P0 BRA `(.L_x_19) ;  /* 0x0000000000280947 */ /* 0x000fec0003800000 */
[----:B------:R-:W-:-:S13]  /*1120*/  FSETP.NEU.FTZ.AND P0, PT, |R0|, +INF , PT ;  /* 0x7f8000000000780b */ /* 0x000fda0003f1d200 */
[----:B------:R-:W-:-:S04]  /*1130*/  @P0 FFMA R7, R0, 1.84467440737095516160e+19, RZ ;  /* 0x5f80000000070823 */ /* 0x000fc800000000ff */
[----:B------:R-:W0:Y:S02]  /*1140*/  @P0 MUFU.RSQ R6, R7 ;  /* 0x0000000700060308 */ /* 0x000e240000001400 */
[----:B0-----:R-:W-:Y:S01]  /*1150*/  @P0 FMUL.FTZ R8, R7, R6 ;  /* 0x0000000607080220 */ /* 0x001fe20000410000 */
[----:B------:R-:W-:Y:S01]  /*1160*/  @P0 FMUL.FTZ R26, R6, 0.5 ;  /* 0x3f000000061a0820 */ /* 0x000fe20000410000 */
[----:B------:R-:W-:Y:S02]  /*1170*/  @!P0 MOV R6, R0 ;  /* 0x0000000000068202 */ /* 0x000fe40000000f00 */
[----:B------:R-:W-:-:S04]  /*1180*/  @P0 FADD.FTZ R9, -R8, -RZ ;  /* 0x800000ff08090221 */ /* 0x000fc80000010100 */
[----:B------:R-:W-:-:S04]  /*1190*/  @P0 FFMA R9, R8, R9, R7 ;  /* 0x0000000908090223 */ /* 0x000fc80000000007 */
[----:B------:R-:W-:-:S04]  /*11a0*/  @P0 FFMA R9, R9, R26, R8 ;  /* 0x0000001a09090223 */ /* 0x000fc80000000008 */
[----:B------:R-:W-:-:S07]  /*11b0*/  @P0 FMUL.FTZ R6, R9, 2.3283064365386962891e-10 ;  /* 0x2f80000009060820 */ /* 0x000fce0000410000 */
.L_x_19:
[----:B------:R-:W-:Y:S02]  /*11c0*/  IMAD.MOV.U32 R0, RZ, RZ, R6 ;  /* 0x000000ffff007224 */ /* 0x000fe400078e0006 */
[----:B------:R-:W-:Y:S02]  /*11d0*/  IMAD.MOV.U32 R6, RZ, RZ, R27 ;  /* 0x000000ffff067224 */ /* 0x000fe400078e001b */
[----:B------:R-:W-:-:S04]  /*11e0*/  IMAD.MOV.U32 R7, RZ, RZ, 0x0 ;  /* 0x00000000ff077424 */ /* 0x000fc800078e00ff */
[----:B------:R-:W-:Y:S05]  /*11f0*/  RET.REL.NODEC R6 `(_Z23computePositionParalleliPfS_14cudaPitchedPtrPiS1_) ;  /* 0xffffffec06807950 */ /* 0x000fea0003c3ffff */
.L_x_20:
[----:B------:R-:W-:-:S00]  /*1200*/  BRA `(.L_x_20) ;  /* 0xfffffffc00fc7947 */ /* 0x000fc0000383ffff */
[----:B------:R-:W-:-:S00]  /*1210*/  NOP ;  /* 0x0000000000007918 */ /* 0x000fc00000000000 */
        /* <DEDUP_REMOVED lines=14> */
.L_x_22:


//--------------------- .nv.shared.reserved.0     --------------------------
	.section	.nv.shared.reserved.0,"aw",@nobits
	.weak		__nv_reservedSMEM_offset_0_alias
	.size		__nv_reservedSMEM_offset_0_alias, 0, 64
	.other		__nv_reservedSMEM_offset_0_alias,@"STO_CUDA_RESERVED_SHARED STV_DEFAULT"
__nv_reservedSMEM_offset_0_alias:
	.zero		0
	.zero		64


//--------------------- .nv.constant0._Z23computePositionParalleliPfS_14cudaPitchedPtrPiS1_ --------------------------
	.section	.nv.constant0._Z23computePositionParalleliPfS_14cudaPitchedPtrPiS1_,"a",@progbits
	.sectionflags	@""
	.align	4
.nv.constant0._Z23computePositionParalleliPfS_14cudaPitchedPtrPiS1_:
	.zero		968


//--------------------- SYMBOLS --------------------------

	.type		.nv.reservedSmem.offset0,@object
	.size		.nv.reservedSmem.offset0,0x4
